//
// Generated by NVIDIA NVVM Compiler
//
// Compiler Build ID: CL-36424714
// Cuda compilation tools, release 13.0, V13.0.88
// Based on NVVM 20.0.0
//

.version 9.0
.target sm_100
.address_size 64

	// .globl	_Z6kernel3bug
.extern .func  (.param .b32 func_retval0) vprintf
(
	.param .b64 vprintf_param_0,
	.param .b64 vprintf_param_1
)
;
.global .attribute(.managed) .align 4 .b8 data[20];
.global .align 1 .b8 $str[23] = {73, 32, 97, 109, 32, 102, 105, 110, 101, 44, 32, 116, 104, 97, 110, 107, 32, 121, 111, 117, 33, 10};
.global .align 1 .b8 $str$1[19] = {78, 111, 44, 32, 73, 32, 104, 97, 118, 101, 32, 97, 32, 98, 117, 103, 33, 10};

.visible .entry _Z6kernel3bug(
	.param .align 4 .b8 _Z6kernel3bug_param_0[204]
)
{
	.reg .pred 	%p<2>;
	.reg .b32 	%r<6>;
	.reg .b64 	%rd<5>;

	ld.param.u32 	%r1, [_Z6kernel3bug_param_0];
	setp.ne.s32 	%p1, %r1, 0;
	@%p1 bra 	$L__BB0_2;
	mov.u64 	%rd3, $str;
	cvta.global.u64 	%rd4, %rd3;
	{ // callseq 1, 0
	.param .b64 param0;
	st.param.b64 	[param0], %rd4;
	.param .b64 param1;
	st.param.b64 	[param1], 0;
	.param .b32 retval0;
	call.uni (retval0), 
	vprintf, 
	(
	param0, 
	param1
	);
	ld.param.b32 	%r4, [retval0];
	} // callseq 1
	bra.uni 	$L__BB0_3;
$L__BB0_2:
	mov.u64 	%rd1, $str$1;
	cvta.global.u64 	%rd2, %rd1;
	{ // callseq 0, 0
	.param .b64 param0;
	st.param.b64 	[param0], %rd2;
	.param .b64 param1;
	st.param.b64 	[param1], 0;
	.param .b32 retval0;
	call.uni (retval0), 
	vprintf, 
	(
	param0, 
	param1
	);
	ld.param.b32 	%r2, [retval0];
	} // callseq 0
$L__BB0_3:
	ret;

}


// ===== COMPILED SASS (sm_100) =====

	.target	sm_100

	.elftype	@"ET_EXEC"


//--------------------- .note.nv.tkinfo           --------------------------
	.section	.note.nv.tkinfo,"",@"SHT_NOTE"
	.sectionflags	@"SHF_NOTE_NV_TKINFO"
	.tkinfo
        /*0018*/ 	.word	0x00000002
        /*0030*/ 	.string	""
        /*0030*/ 	.string	"ptxas"
        /*0030*/ 	.string	"Cuda compilation tools, release 13.0, V13.0.88"
        /*0030*/ 	.string	"Build cuda_13.0.r13.0/compiler.36424714_0"
        /*0030*/ 	.string	"-arch sm_100 -m 64 "



//--------------------- .note.nv.cuinfo           --------------------------
	.section	.note.nv.cuinfo,"",@"SHT_NOTE"
	.sectionflags	@"SHF_NOTE_NV_CUINFO"
        /*0018*/ 	.short	0x0002
        /*001a*/ 	.short	0x0064
        /*001c*/ 	.short	0x0082
	.zero		2


//--------------------- .nv.info                  --------------------------
	.section	.nv.info,"",@"SHT_CUDA_INFO"
	.align	4


	//----- nvinfo : EIATTR_REGCOUNT
	.align		4
        /*0000*/ 	.byte	0x04, 0x2f
        /*0002*/ 	.short	(.L_4 - .L_3)
	.align		4
.L_3:
        /*0004*/ 	.word	index@(_Z6kernel3bug)
        /*0008*/ 	.word	0x00000018


	//----- nvinfo : EIATTR_FRAME_SIZE
	.align		4
.L_4:
        /*000c*/ 	.byte	0x04, 0x11
        /*000e*/ 	.short	(.L_6 - .L_5)
	.align		4
.L_5:
        /*0010*/ 	.word	index@(_Z6kernel3bug)
        /*0014*/ 	.word	0x00000000


	//----- nvinfo : EIATTR_MIN_STACK_SIZE
	.align		4
.L_6:
        /*0018*/ 	.byte	0x04, 0x12
        /*001a*/ 	.short	(.L_8 - .L_7)
	.align		4
.L_7:
        /*001c*/ 	.word	index@(_Z6kernel3bug)
        /*0020*/ 	.word	0x00000000
.L_8:


//--------------------- .nv.compat                --------------------------
	.section	.nv.compat,"",@"SHT_CUDA_COMPAT_INFO"
	.align	4
        /*0000*/ 	.byte	0x02, 0x09, 0x00, 0x00, 0x02, 0x02, 0x01, 0x00, 0x02, 0x05, 0x05, 0x00, 0x03, 0x07, 0x01, 0x01
        /*0010*/ 	.byte	0x02, 0x03, 0x00, 0x00, 0x02, 0x06, 0x01, 0x00, 0x04, 0x0b, 0x08, 0x00, 0x09, 0x00, 0x00, 0x00
        /*0020*/ 	.byte	0x00, 0x00, 0x00, 0x00


//--------------------- .nv.info._Z6kernel3bug    --------------------------
	.section	.nv.info._Z6kernel3bug,"",@"SHT_CUDA_INFO"
	.sectionflags	@""
	.align	4


	//----- nvinfo : EIATTR_CUDA_API_VERSION
	.align		4
        /*0000*/ 	.byte	0x04, 0x37
        /*0002*/ 	.short	(.L_10 - .L_9)
.L_9:
        /*0004*/ 	.word	0x00000082


	//----- nvinfo : EIATTR_KPARAM_INFO
	.align		4
.L_10:
        /*0008*/ 	.byte	0x04, 0x17
        /*000a*/ 	.short	(.L_12 - .L_11)
.L_11:
        /*000c*/ 	.word	0x00000000
        /*0010*/ 	.short	0x0000
        /*0012*/ 	.short	0x0000
        /*0014*/ 	.byte	0x00, 0xf0, 0x31, 0x03


	//----- nvinfo : EIATTR_SPARSE_MMA_MASK
	.align		4
.L_12:
        /*0018*/ 	.byte	0x03, 0x50
        /*001a*/ 	.short	0x0000


	//----- nvinfo : EIATTR_MAXREG_COUNT
	.align		4
        /*001c*/ 	.byte	0x03, 0x1b
        /*001e*/ 	.short	0x00ff


	//----- nvinfo : EIATTR_EXTERNS
	.align		4
        /*0020*/ 	.byte	0x04, 0x0f
        /*0022*/ 	.short	(.L_14 - .L_13)


	//   ....[0]....
	.align		4
.L_13:
        /*0024*/ 	.word	index@(vprintf)


	//----- nvinfo : EIATTR_MERCURY_ISA_VERSION
	.align		4
.L_14:
        /*0028*/ 	.byte	0x03, 0x5f
        /*002a*/ 	.short	0x0101


	//----- nvinfo : EIATTR_VRC_CTA_INIT_COUNT
	.align		4
        /*002c*/ 	.byte	0x02, 0x4a
	.zero		1
	.zero		1


	//----- nvinfo : EIATTR_SYSCALL_OFFSETS
	.align		4
        /*0030*/ 	.byte	0x04, 0x46
        /*0032*/ 	.short	(.L_16 - .L_15)


	//   ....[0]....
.L_15:
        /*0034*/ 	.word	0x000000b0


	//   ....[1]....
        /*0038*/ 	.word	0x00000140


	//----- nvinfo : EIATTR_EXIT_INSTR_OFFSETS
	.align		4
.L_16:
        /*003c*/ 	.byte	0x04, 0x1c
        /*003e*/ 	.short	(.L_18 - .L_17)


	//   ....[0]....
.L_17:
        /*0040*/ 	.word	0x000000c0


	//   ....[1]....
        /*0044*/ 	.word	0x00000150


	//----- nvinfo : EIATTR_CBANK_PARAM_SIZE
	.align		4
.L_18:
        /*0048*/ 	.byte	0x03, 0x19
        /*004a*/ 	.short	0x00cc


	//----- nvinfo : EIATTR_PARAM_CBANK
	.align		4
        /*004c*/ 	.byte	0x04, 0x0a
        /*004e*/ 	.short	(.L_20 - .L_19)
	.align		4
.L_19:
        /*0050*/ 	.word	index@(.nv.constant0._Z6kernel3bug)
        /*0054*/ 	.short	0x0380
        /*0056*/ 	.short	0x00cc


	//----- nvinfo : EIATTR_SW_WAR
	.align		4
.L_20:
        /*0058*/ 	.byte	0x04, 0x36
        /*005a*/ 	.short	(.L_22 - .L_21)
.L_21:
        /*005c*/ 	.word	0x00000008
.L_22:


//--------------------- .nv.callgraph             --------------------------
	.section	.nv.callgraph,"",@"SHT_CUDA_CALLGRAPH"
	.align	4
	.sectionentsize	8
	.align		4
        /*0000*/ 	.word	0x00000000
	.align		4
        /*0004*/ 	.word	0xffffffff
	.align		4
        /*0008*/ 	.word	index@(_Z6kernel3bug)
	.align		4
        /*000c*/ 	.word	index@(vprintf)
	.align		4
        /*0010*/ 	.word	0x00000000
	.align		4
        /*0014*/ 	.word	0xfffffffe
	.align		4
        /*0018*/ 	.word	0x00000000
	.align		4
        /*001c*/ 	.word	0xfffffffd
	.align		4
        /*0020*/ 	.word	0x00000000
	.align		4
        /*0024*/ 	.word	0xfffffffc


//--------------------- .nv.constant4             --------------------------
	.section	.nv.constant4,"a",@progbits
	.align	8
	.align		8
.nv.constant4:
        /*0000*/ 	.dword	vprintf
	.align		8
        /*0008*/ 	.dword	data
	.align		8
        /*0010*/ 	.dword	$str
	.align		8
        /*0018*/ 	.dword	$str$1


//--------------------- .text._Z6kernel3bug       --------------------------
	.section	.text._Z6kernel3bug,"ax",@progbits
	.align	128
        .global         _Z6kernel3bug
        .type           _Z6kernel3bug,@function
        .size           _Z6kernel3bug,(.L_x_4 - _Z6kernel3bug)
        .other          _Z6kernel3bug,@"STO_CUDA_ENTRY STV_DEFAULT"
_Z6kernel3bug:
.text._Z6kernel3bug:
[----:B------:R-:W0:Y:S01]  /*0000*/  LDC R1, c[0x0][0x37c] ;  /* 0x0000df00ff017b82 */ /* 0x000e220000000800 */
[----:B------:R-:W1:Y:S02]  /*0010*/  LDCU UR4, c[0x0][0x380] ;  /* 0x00007000ff0477ac */ /* 0x000e640008000800 */
[----:B-1----:R-:W-:-:S09]  /*0020*/  UISETP.NE.AND UP0, UPT, UR4, URZ, UPT ;  /* 0x000000ff0400728c */ /* 0x002fd2000bf05270 */
[----:B------:R-:W-:Y:S05]  /*0030*/  BRA.U UP0, `(.L_x_0) ;  /* 0x0000000100247547 */ /* 0x000fea000b800000 */
[----:B------:R-:W-:Y:S01]  /*0040*/  MOV R0, 0x0 ;  /* 0x0000000000007802 */ /* 0x000fe20000000f00 */
[----:B------:R-:W1:Y:S01]  /*0050*/  LDCU.64 UR4, c[0x4][0x10] ;  /* 0x01000200ff0477ac */ /* 0x000e620008000a00 */
[----:B------:R-:W-:Y:S02]  /*0060*/  CS2R R6, SRZ ;  /* 0x0000000000067805 */ /* 0x000fe4000001ff00 */
[----:B------:R2:W3:Y:S01]  /*0070*/  LDC.64 R2, c[0x4][R0] ;  /* 0x0100000000027b82 */ /* 0x0004e20000000a00 */
[----:B-1----:R-:W-:Y:S02]  /*0080*/  IMAD.U32 R4, RZ, RZ, UR4 ;  /* 0x00000004ff047e24 */ /* 0x002fe4000f8e00ff */
[----:B--2---:R-:W-:-:S07]  /*0090*/  IMAD.U32 R5, RZ, RZ, UR5 ;  /* 0x00000005ff057e24 */ /* 0x004fce000f8e00ff */
[----:B------:R-:W-:-:S07]  /*00a0*/  LEPC R20, `(.L_x_1) ;  /* 0x000000001014794e */ /* 0x000fce0000000000 */
[----:B0--3--:R-:W-:Y:S05]  /*00b0*/  CALL.ABS.NOINC R2 ;  /* 0x0000000002007343 */ /* 0x009fea0003c00000 */
.L_x_1:
[----:B------:R-:W-:Y:S05]  /*00c0*/  EXIT ;  /* 0x000000000000794d */ /* 0x000fea0003800000 */
.L_x_0:
        /* <DEDUP_REMOVED lines=8> */
.L_x_2:
[----:B------:R-:W-:Y:S05]  /*0150*/  EXIT ;  /* 0x000000000000794d */ /* 0x000fea0003800000 */
.L_x_3:
[----:B------:R-:W-:-:S00]  /*0160*/  BRA `(.L_x_3) ;  /* 0xfffffffc00fc7947 */ /* 0x000fc0000383ffff */
[----:B------:R-:W-:-:S00]  /*0170*/  NOP ;  /* 0x0000000000007918 */ /* 0x000fc00000000000 */
        /* <DEDUP_REMOVED lines=8> */
.L_x_4:


//--------------------- .nv.global.init           --------------------------
	.section	.nv.global.init,"aw",@progbits
.nv.global.init:
	.type		$str$1,@object
	.size		$str$1,($str - $str$1)
$str$1:
        /*0000*/ 	.byte	0x4e, 0x6f, 0x2c, 0x20, 0x49, 0x20, 0x68, 0x61, 0x76, 0x65, 0x20, 0x61, 0x20, 0x62, 0x75, 0x67
        /*0010*/ 	.byte	0x21, 0x0a, 0x00
	.type		$str,@object
	.size		$str,(.L_1 - $str)
$str:
        /*0013*/ 	.byte	0x49, 0x20, 0x61, 0x6d, 0x20, 0x66, 0x69, 0x6e, 0x65, 0x2c, 0x20, 0x74, 0x68, 0x61, 0x6e, 0x6b
        /*0023*/ 	.byte	0x20, 0x79, 0x6f, 0x75, 0x21, 0x0a, 0x00
.L_1:


//--------------------- .nv.shared.reserved.0     --------------------------
	.section	.nv.shared.reserved.0,"aw",@nobits
	.weak		__nv_reservedSMEM_offset_0_alias
	.size		__nv_reservedSMEM_offset_0_alias, 0, 64
	.other		__nv_reservedSMEM_offset_0_alias,@"STO_CUDA_RESERVED_SHARED STV_DEFAULT"
__nv_reservedSMEM_offset_0_alias:
	.zero		0
	.zero		64


//--------------------- .nv.global                --------------------------
	.section	.nv.global,"aw",@nobits
	.align	4
.nv.global:
	.type		data,@object
	.size		data,(.L_0 - data)
	.other		data,@"STV_DEFAULT STO_CUDA_MANAGED"
data:
	.zero		20
.L_0:


//--------------------- .nv.constant0._Z6kernel3bug --------------------------
	.section	.nv.constant0._Z6kernel3bug,"a",@progbits
	.sectionflags	@""
	.align	4
.nv.constant0._Z6kernel3bug:
	.zero		1100


//--------------------- SYMBOLS --------------------------

	.type		.nv.reservedSmem.offset0,@object
	.size		.nv.reservedSmem.offset0,0x4
	.type		vprintf,@function
